//
// Generated by NVIDIA NVVM Compiler
//
// Compiler Build ID: CL-36424714
// Cuda compilation tools, release 13.0, V13.0.88
// Based on NVVM 20.0.0
//

.version 9.0
.target sm_100
.address_size 64

	// .globl	_Z14compute_kernelPfi

.visible .entry _Z14compute_kernelPfi(
	.param .u64 .ptr .align 1 _Z14compute_kernelPfi_param_0,
	.param .u32 _Z14compute_kernelPfi_param_1
)
{
	.reg .pred 	%p<2>;
	.reg .b32 	%r<6>;
	.reg .b32 	%f<3>;
	.reg .b64 	%rd<5>;

	ld.param.u64 	%rd1, [_Z14compute_kernelPfi_param_0];
	ld.param.u32 	%r2, [_Z14compute_kernelPfi_param_1];
	mov.u32 	%r3, %ctaid.x;
	mov.u32 	%r4, %ntid.x;
	mov.u32 	%r5, %tid.x;
	mad.lo.s32 	%r1, %r3, %r4, %r5;
	setp.ge.s32 	%p1, %r1, %r2;
	@%p1 bra 	$L__BB0_2;
	cvta.to.global.u64 	%rd2, %rd1;
	mul.wide.s32 	%rd3, %r1, 4;
	add.s64 	%rd4, %rd2, %rd3;
	ld.global.f32 	%f1, [%rd4];
	fma.rn.f32 	%f2, %f1, 0f40200000, 0f3F800000;
	st.global.f32 	[%rd4], %f2;
$L__BB0_2:
	ret;

}


// ===== COMPILED SASS (sm_100) =====

	.target	sm_100

	.elftype	@"ET_EXEC"


//--------------------- .note.nv.tkinfo           --------------------------
	.section	.note.nv.tkinfo,"",@"SHT_NOTE"
	.sectionflags	@"SHF_NOTE_NV_TKINFO"
	.tkinfo
        /*0018*/ 	.word	0x00000002
        /*0030*/ 	.string	""
        /*0030*/ 	.string	"ptxas"
        /*0030*/ 	.string	"Cuda compilation tools, release 13.0, V13.0.88"
        /*0030*/ 	.string	"Build cuda_13.0.r13.0/compiler.36424714_0"
        /*0030*/ 	.string	"-arch sm_100 -m 64 "



//--------------------- .note.nv.cuinfo           --------------------------
	.section	.note.nv.cuinfo,"",@"SHT_NOTE"
	.sectionflags	@"SHF_NOTE_NV_CUINFO"
        /*0018*/ 	.short	0x0002
        /*001a*/ 	.short	0x0064
        /*001c*/ 	.short	0x0082
	.zero		2


//--------------------- .nv.info                  --------------------------
	.section	.nv.info,"",@"SHT_CUDA_INFO"
	.align	4


	//----- nvinfo : EIATTR_REGCOUNT
	.align		4
        /*0000*/ 	.byte	0x04, 0x2f
        /*0002*/ 	.short	(.L_1 - .L_0)
	.align		4
.L_0:
        /*0004*/ 	.word	index@(_Z14compute_kernelPfi)
        /*0008*/ 	.word	0x00000008


	//----- nvinfo : EIATTR_FRAME_SIZE
	.align		4
.L_1:
        /*000c*/ 	.byte	0x04, 0x11
        /*000e*/ 	.short	(.L_3 - .L_2)
	.align		4
.L_2:
        /*0010*/ 	.word	index@(_Z14compute_kernelPfi)
        /*0014*/ 	.word	0x00000000


	//----- nvinfo : EIATTR_MIN_STACK_SIZE
	.align		4
.L_3:
        /*0018*/ 	.byte	0x04, 0x12
        /*001a*/ 	.short	(.L_5 - .L_4)
	.align		4
.L_4:
        /*001c*/ 	.word	index@(_Z14compute_kernelPfi)
        /*0020*/ 	.word	0x00000000
.L_5:


//--------------------- .nv.compat                --------------------------
	.section	.nv.compat,"",@"SHT_CUDA_COMPAT_INFO"
	.align	4
        /*0000*/ 	.byte	0x02, 0x09, 0x00, 0x00, 0x02, 0x02, 0x01, 0x00, 0x02, 0x05, 0x05, 0x00, 0x03, 0x07, 0x01, 0x01
        /*0010*/ 	.byte	0x02, 0x03, 0x00, 0x00, 0x02, 0x06, 0x01, 0x00, 0x04, 0x0b, 0x08, 0x00, 0x09, 0x00, 0x00, 0x00
        /*0020*/ 	.byte	0x00, 0x00, 0x00, 0x00


//--------------------- .nv.info._Z14compute_kernelPfi --------------------------
	.section	.nv.info._Z14compute_kernelPfi,"",@"SHT_CUDA_INFO"
	.sectionflags	@""
	.align	4


	//----- nvinfo : EIATTR_CUDA_API_VERSION
	.align		4
        /*0000*/ 	.byte	0x04, 0x37
        /*0002*/ 	.short	(.L_7 - .L_6)
.L_6:
        /*0004*/ 	.word	0x00000082


	//----- nvinfo : EIATTR_KPARAM_INFO
	.align		4
.L_7:
        /*0008*/ 	.byte	0x04, 0x17
        /*000a*/ 	.short	(.L_9 - .L_8)
.L_8:
        /*000c*/ 	.word	0x00000000
        /*0010*/ 	.short	0x0001
        /*0012*/ 	.short	0x0008
        /*0014*/ 	.byte	0x00, 0xf0, 0x11, 0x00


	//----- nvinfo : EIATTR_KPARAM_INFO
	.align		4
.L_9:
        /*0018*/ 	.byte	0x04, 0x17
        /*001a*/ 	.short	(.L_11 - .L_10)
.L_10:
        /*001c*/ 	.word	0x00000000
        /*0020*/ 	.short	0x0000
        /*0022*/ 	.short	0x0000
        /*0024*/ 	.byte	0x00, 0xf5, 0x21, 0x00


	//----- nvinfo : EIATTR_SPARSE_MMA_MASK
	.align		4
.L_11:
        /*0028*/ 	.byte	0x03, 0x50
        /*002a*/ 	.short	0x0000


	//----- nvinfo : EIATTR_MAXREG_COUNT
	.align		4
        /*002c*/ 	.byte	0x03, 0x1b
        /*002e*/ 	.short	0x00ff


	//----- nvinfo : EIATTR_MERCURY_ISA_VERSION
	.align		4
        /*0030*/ 	.byte	0x03, 0x5f
        /*0032*/ 	.short	0x0101


	//----- nvinfo : EIATTR_VRC_CTA_INIT_COUNT
	.align		4
        /*0034*/ 	.byte	0x02, 0x4a
	.zero		1
	.zero		1


	//----- nvinfo : EIATTR_EXIT_INSTR_OFFSETS
	.align		4
        /*0038*/ 	.byte	0x04, 0x1c
        /*003a*/ 	.short	(.L_13 - .L_12)


	//   ....[0]....
.L_12:
        /*003c*/ 	.word	0x00000070


	//   ....[1]....
        /*0040*/ 	.word	0x000000f0


	//----- nvinfo : EIATTR_CBANK_PARAM_SIZE
	.align		4
.L_13:
        /*0044*/ 	.byte	0x03, 0x19
        /*0046*/ 	.short	0x000c


	//----- nvinfo : EIATTR_PARAM_CBANK
	.align		4
        /*0048*/ 	.byte	0x04, 0x0a
        /*004a*/ 	.short	(.L_15 - .L_14)
	.align		4
.L_14:
        /*004c*/ 	.word	index@(.nv.constant0._Z14compute_kernelPfi)
        /*0050*/ 	.short	0x0380
        /*0052*/ 	.short	0x000c


	//----- nvinfo : EIATTR_SW_WAR
	.align		4
.L_15:
        /*0054*/ 	.byte	0x04, 0x36
        /*0056*/ 	.short	(.L_17 - .L_16)
.L_16:
        /*0058*/ 	.word	0x00000008
.L_17:


//--------------------- .nv.callgraph             --------------------------
	.section	.nv.callgraph,"",@"SHT_CUDA_CALLGRAPH"
	.align	4
	.sectionentsize	8
	.align		4
        /*0000*/ 	.word	0x00000000
	.align		4
        /*0004*/ 	.word	0xffffffff
	.align		4
        /*0008*/ 	.word	0x00000000
	.align		4
        /*000c*/ 	.word	0xfffffffe
	.align		4
        /*0010*/ 	.word	0x00000000
	.align		4
        /*0014*/ 	.word	0xfffffffd
	.align		4
        /*0018*/ 	.word	0x00000000
	.align		4
        /*001c*/ 	.word	0xfffffffc


//--------------------- .text._Z14compute_kernelPfi --------------------------
	.section	.text._Z14compute_kernelPfi,"ax",@progbits
	.align	128
        .global         _Z14compute_kernelPfi
        .type           _Z14compute_kernelPfi,@function
        .size           _Z14compute_kernelPfi,(.L_x_1 - _Z14compute_kernelPfi)
        .other          _Z14compute_kernelPfi,@"STO_CUDA_ENTRY STV_DEFAULT"
_Z14compute_kernelPfi:
.text._Z14compute_kernelPfi:
[----:B------:R-:W-:Y:S01]  /*0000*/  LDC R1, c[0x0][0x37c] ;  /* 0x0000df00ff017b82 */ /* 0x000fe20000000800 */
[----:B------:R-:W0:Y:S07]  /*0010*/  S2R R0, SR_TID.X ;  /* 0x0000000000007919 */ /* 0x000e2e0000002100 */
[----:B------:R-:W0:Y:S01]  /*0020*/  S2UR UR4, SR_CTAID.X ;  /* 0x00000000000479c3 */ /* 0x000e220000002500 */
[----:B------:R-:W1:Y:S07]  /*0030*/  LDCU UR5, c[0x0][0x388] ;  /* 0x00007100ff0577ac */ /* 0x000e6e0008000800 */
[----:B------:R-:W0:Y:S02]  /*0040*/  LDC R5, c[0x0][0x360] ;  /* 0x0000d800ff057b82 */ /* 0x000e240000000800 */
[----:B0-----:R-:W-:-:S05]  /*0050*/  IMAD R5, R5, UR4, R0 ;  /* 0x0000000405057c24 */ /* 0x001fca000f8e0200 */
[----:B-1----:R-:W-:-:S13]  /*0060*/  ISETP.GE.AND P0, PT, R5, UR5, PT ;  /* 0x0000000505007c0c */ /* 0x002fda000bf06270 */
[----:B------:R-:W-:Y:S05]  /*0070*/  @P0 EXIT ;  /* 0x000000000000094d */ /* 0x000fea0003800000 */
[----:B------:R-:W0:Y:S01]  /*0080*/  LDC.64 R2, c[0x0][0x380] ;  /* 0x0000e000ff027b82 */ /* 0x000e220000000a00 */
[----:B------:R-:W1:Y:S01]  /*0090*/  LDCU.64 UR4, c[0x0][0x358] ;  /* 0x00006b00ff0477ac */ /* 0x000e620008000a00 */
[----:B0-----:R-:W-:-:S05]  /*00a0*/  IMAD.WIDE R2, R5, 0x4, R2 ;  /* 0x0000000405027825 */ /* 0x001fca00078e0202 */
[----:B-1----:R-:W2:Y:S01]  /*00b0*/  LDG.E R0, desc[UR4][R2.64] ;  /* 0x0000000402007981 */ /* 0x002ea2000c1e1900 */
[----:B------:R-:W-:-:S05]  /*00c0*/  HFMA2 R5, -RZ, RZ, 2.0625, 0 ;  /* 0x40200000ff057431 */ /* 0x000fca00000001ff */
[----:B--2---:R-:W-:-:S05]  /*00d0*/  FFMA R5, R0, R5, 1 ;  /* 0x3f80000000057423 */ /* 0x004fca0000000005 */
[----:B------:R-:W-:Y:S01]  /*00e0*/  STG.E desc[UR4][R2.64], R5 ;  /* 0x0000000502007986 */ /* 0x000fe2000c101904 */
[----:B------:R-:W-:Y:S05]  /*00f0*/  EXIT ;  /* 0x000000000000794d */ /* 0x000fea0003800000 */
.L_x_0:
[----:B------:R-:W-:-:S00]  /*0100*/  BRA `(.L_x_0) ;  /* 0xfffffffc00fc7947 */ /* 0x000fc0000383ffff */
[----:B------:R-:W-:-:S00]  /*0110*/  NOP ;  /* 0x0000000000007918 */ /* 0x000fc00000000000 */
        /* <DEDUP_REMOVED lines=14> */
.L_x_1:


//--------------------- .nv.shared.reserved.0     --------------------------
	.section	.nv.shared.reserved.0,"aw",@nobits
	.weak		__nv_reservedSMEM_offset_0_alias
	.size		__nv_reservedSMEM_offset_0_alias, 0, 64
	.other		__nv_reservedSMEM_offset_0_alias,@"STO_CUDA_RESERVED_SHARED STV_DEFAULT"
__nv_reservedSMEM_offset_0_alias:
	.zero		0
	.zero		64


//--------------------- .nv.constant0._Z14compute_kernelPfi --------------------------
	.section	.nv.constant0._Z14compute_kernelPfi,"a",@progbits
	.sectionflags	@""
	.align	4
.nv.constant0._Z14compute_kernelPfi:
	.zero		908


//--------------------- SYMBOLS --------------------------

	.type		.nv.reservedSmem.offset0,@object
	.size		.nv.reservedSmem.offset0,0x4
